	.headerflags	@"EF_CUDA_TEXMODE_UNIFIED EF_CUDA_64BIT_ADDRESS EF_CUDA_ACCELERATORS EF_CUDA_SM90 EF_CUDA_VIRTUAL_SM(EF_CUDA_SM90)"
	.elftype	@"ET_EXEC"


//--------------------- .nv.info                  --------------------------
	.section	.nv.info,"",@"SHT_CUDA_INFO"
	.align	4


	//----- nvinfo : EIATTR_REGCOUNT
	.align		4
        /*0000*/ 	.byte	0x04, 0x2f
        /*0002*/ 	.short	(.L_1 - .L_0)
	.align		4
.L_0:
        /*0004*/ 	.word	index@(triton_poi_fused_mul_native_group_norm_sigmoid_14)
        /*0008*/ 	.word	0x00000020


	//----- nvinfo : EIATTR_MIN_STACK_SIZE
	.align		4
.L_1:
        /*000c*/ 	.byte	0x04, 0x12
        /*000e*/ 	.short	(.L_3 - .L_2)
	.align		4
.L_2:
        /*0010*/ 	.word	index@(triton_poi_fused_mul_native_group_norm_sigmoid_14)
        /*0014*/ 	.word	0x00000000


	//----- nvinfo : EIATTR_FRAME_SIZE
	.align		4
.L_3:
        /*0018*/ 	.byte	0x04, 0x11
        /*001a*/ 	.short	(.L_5 - .L_4)
	.align		4
.L_4:
        /*001c*/ 	.word	index@(triton_poi_fused_mul_native_group_norm_sigmoid_14)
        /*0020*/ 	.word	0x00000000


	//----- nvinfo : EIATTR_MIN_STACK_SIZE
	.align		4
.L_5:
        /*0024*/ 	.byte	0x04, 0x12
        /*0026*/ 	.short	(.L_7 - .L_6)
	.align		4
.L_6:
        /*0028*/ 	.word	index@(triton_poi_fused_mul_native_group_norm_sigmoid_14)
        /*002c*/ 	.word	0x00000000
.L_7:


//--------------------- .nv.info.triton_poi_fused_mul_native_group_norm_sigmoid_14 --------------------------
	.section	.nv.info.triton_poi_fused_mul_native_group_norm_sigmoid_14,"",@"SHT_CUDA_INFO"
	.sectionflags	@""
	.align	4


	//----- nvinfo : EIATTR_CUDA_API_VERSION
	.align		4
        /*0000*/ 	.byte	0x04, 0x37
        /*0002*/ 	.short	(.L_9 - .L_8)
.L_8:
        /*0004*/ 	.word	0x0000007c


	//----- nvinfo : EIATTR_KPARAM_INFO
	.align		4
.L_9:
        /*0008*/ 	.byte	0x04, 0x17
        /*000a*/ 	.short	(.L_11 - .L_10)
.L_10:
        /*000c*/ 	.word	0x00000000
        /*0010*/ 	.short	0x0006
        /*0012*/ 	.short	0x0030
        /*0014*/ 	.byte	0x00, 0xf0, 0x11, 0x00


	//----- nvinfo : EIATTR_KPARAM_INFO
	.align		4
.L_11:
        /*0018*/ 	.byte	0x04, 0x17
        /*001a*/ 	.short	(.L_13 - .L_12)
.L_12:
        /*001c*/ 	.word	0x00000000
        /*0020*/ 	.short	0x0005
        /*0022*/ 	.short	0x0028
        /*0024*/ 	.byte	0x00, 0xf4, 0x21, 0x00


	//----- nvinfo : EIATTR_KPARAM_INFO
	.align		4
.L_13:
        /*0028*/ 	.byte	0x04, 0x17
        /*002a*/ 	.short	(.L_15 - .L_14)
.L_14:
        /*002c*/ 	.word	0x00000000
        /*0030*/ 	.short	0x0004
        /*0032*/ 	.short	0x0020
        /*0034*/ 	.byte	0x00, 0xf4, 0x21, 0x00


	//----- nvinfo : EIATTR_KPARAM_INFO
	.align		4
.L_15:
        /*0038*/ 	.byte	0x04, 0x17
        /*003a*/ 	.short	(.L_17 - .L_16)
.L_16:
        /*003c*/ 	.word	0x00000000
        /*0040*/ 	.short	0x0003
        /*0042*/ 	.short	0x0018
        /*0044*/ 	.byte	0x00, 0xf4, 0x21, 0x00


	//----- nvinfo : EIATTR_KPARAM_INFO
	.align		4
.L_17:
        /*0048*/ 	.byte	0x04, 0x17
        /*004a*/ 	.short	(.L_19 - .L_18)
.L_18:
        /*004c*/ 	.word	0x00000000
        /*0050*/ 	.short	0x0002
        /*0052*/ 	.short	0x0010
        /*0054*/ 	.byte	0x00, 0xf4, 0x21, 0x00


	//----- nvinfo : EIATTR_KPARAM_INFO
	.align		4
.L_19:
        /*0058*/ 	.byte	0x04, 0x17
        /*005a*/ 	.short	(.L_21 - .L_20)
.L_20:
        /*005c*/ 	.word	0x00000000
        /*0060*/ 	.short	0x0001
        /*0062*/ 	.short	0x0008
        /*0064*/ 	.byte	0x00, 0xf4, 0x21, 0x00


	//----- nvinfo : EIATTR_KPARAM_INFO
	.align		4
.L_21:
        /*0068*/ 	.byte	0x04, 0x17
        /*006a*/ 	.short	(.L_23 - .L_22)
.L_22:
        /*006c*/ 	.word	0x00000000
        /*0070*/ 	.short	0x0000
        /*0072*/ 	.short	0x0000
        /*0074*/ 	.byte	0x00, 0xf4, 0x21, 0x00


	//----- nvinfo : EIATTR_SPARSE_MMA_MASK
	.align		4
.L_23:
        /*0078*/ 	.byte	0x03, 0x50
        /*007a*/ 	.short	0x0000


	//----- nvinfo : EIATTR_MAXREG_COUNT
	.align		4
        /*007c*/ 	.byte	0x03, 0x1b
        /*007e*/ 	.short	0x00ff


	//----- nvinfo : EIATTR_EXIT_INSTR_OFFSETS
	.align		4
        /*0080*/ 	.byte	0x04, 0x1c
        /*0082*/ 	.short	(.L_25 - .L_24)


	//   ....[0]....
.L_24:
        /*0084*/ 	.word	0x00000b50


	//----- nvinfo : EIATTR_REQNTID
	.align		4
.L_25:
        /*0088*/ 	.byte	0x04, 0x10
        /*008a*/ 	.short	(.L_27 - .L_26)
.L_26:
        /*008c*/ 	.word	0x00000080
        /*0090*/ 	.word	0x00000001
        /*0094*/ 	.word	0x00000001


	//----- nvinfo : EIATTR_CBANK_PARAM_SIZE
	.align		4
.L_27:
        /*0098*/ 	.byte	0x03, 0x19
        /*009a*/ 	.short	0x0034


	//----- nvinfo : EIATTR_PARAM_CBANK
	.align		4
        /*009c*/ 	.byte	0x04, 0x0a
        /*009e*/ 	.short	(.L_29 - .L_28)
	.align		4
.L_28:
        /*00a0*/ 	.word	index@(.nv.constant0.triton_poi_fused_mul_native_group_norm_sigmoid_14)
        /*00a4*/ 	.short	0x0210
        /*00a6*/ 	.short	0x0034


	//----- nvinfo : EIATTR_SW_WAR
	.align		4
.L_29:
        /*00a8*/ 	.byte	0x04, 0x36
        /*00aa*/ 	.short	(.L_31 - .L_30)
.L_30:
        /*00ac*/ 	.word	0x00000008
.L_31:


//--------------------- .nv.callgraph             --------------------------
	.section	.nv.callgraph,"",@"SHT_CUDA_CALLGRAPH"
	.align	4
	.sectionentsize	8
	.align		4
        /*0000*/ 	.word	0x00000000
	.align		4
        /*0004*/ 	.word	0xffffffff
	.align		4
        /*0008*/ 	.word	0x00000000
	.align		4
        /*000c*/ 	.word	0xfffffffe
	.align		4
        /*0010*/ 	.word	0x00000000
	.align		4
        /*0014*/ 	.word	0xfffffffd
	.align		4
        /*0018*/ 	.word	0x00000000
	.align		4
        /*001c*/ 	.word	0xfffffffc


//--------------------- .text.triton_poi_fused_mul_native_group_norm_sigmoid_14 --------------------------
	.section	.text.triton_poi_fused_mul_native_group_norm_sigmoid_14,"ax",@progbits
	.align	128
        .global         triton_poi_fused_mul_native_group_norm_sigmoid_14
        .type           triton_poi_fused_mul_native_group_norm_sigmoid_14,@function
        .size           triton_poi_fused_mul_native_group_norm_sigmoid_14,(.L_x_1 - triton_poi_fused_mul_native_group_norm_sigmoid_14)
        .other          triton_poi_fused_mul_native_group_norm_sigmoid_14,@"STO_CUDA_ENTRY STV_DEFAULT"
triton_poi_fused_mul_native_group_norm_sigmoid_14:
.text.triton_poi_fused_mul_native_group_norm_sigmoid_14:
[----:B------:R-:W-:Y:S01]  /*0000*/  LDC R1, c[0x0][0x28] ;  /* 0x00000a00ff017b82 */ /* 0x000fe20000000800 */
[----:B------:R-:W1:Y:S07]  /*0010*/  S2R R0, SR_TID.X ;  /* 0x0000000000007919 */ /* 0x000e6e0000002100 */
[----:B------:R-:W2:Y:S01]  /*0020*/  LDC.64 R10, c[0x0][0x220] ;  /* 0x00008800ff0a7b82 */ /* 0x000ea20000000a00 */
[----:B------:R-:W-:Y:S01]  /*0030*/  ULDC.64 UR4, c[0x0][0x208] ;  /* 0x0000820000047ab9 */ /* 0x000fe20000000a00 */
[----:B------:R-:W3:Y:S06]  /*0040*/  S2R R3, SR_CTAID.X ;  /* 0x0000000000037919 */ /* 0x000eec0000002500 */
[----:B------:R-:W4:Y:S08]  /*0050*/  LDC.64 R8, c[0x0][0x218] ;  /* 0x00008600ff087b82 */ /* 0x000f300000000a00 */
[----:B------:R-:W5:Y:S08]  /*0060*/  LDC.64 R14, c[0x0][0x230] ;  /* 0x00008c00ff0e7b82 */ /* 0x000f700000000a00 */
[----:B------:R-:W5:Y:S01]  /*0070*/  LDC.64 R12, c[0x0][0x238] ;  /* 0x00008e00ff0c7b82 */ /* 0x000f620000000a00 */
[----:B-1----:R-:W-:-:S04]  /*0080*/  SHF.L.U32 R0, R0, 0x2, RZ ;  /* 0x0000000200007819 */ /* 0x002fc800000006ff */
[----:B------:R-:W-:Y:S02]  /*0090*/  LOP3.LUT R0, R0, 0x1fc, RZ, 0xc0, !PT ;  /* 0x000001fc00007812 */ /* 0x000fe400078ec0ff */
[----:B---3--:R-:W-:Y:S02]  /*00a0*/  SHF.R.S32.HI R21, RZ, 0x15, R3 ;  /* 0x00000015ff157819 */ /* 0x008fe40000011403 */
[----:B------:R-:W-:Y:S02]  /*00b0*/  LEA R0, R3, R0, 0xa ;  /* 0x0000000003007211 */ /* 0x000fe400078e50ff */
[----:B------:R-:W1:Y:S01]  /*00c0*/  LDC.64 R2, c[0x0][0x228] ;  /* 0x00008a00ff027b82 */ /* 0x000e620000000a00 */
[----:B------:R-:W-:Y:S02]  /*00d0*/  SGXT R21, R21, 0x1 ;  /* 0x000000011515781a */ /* 0x000fe40000000200 */
[----:B----4-:R-:W-:Y:S02]  /*00e0*/  IMAD.WIDE R8, R0, 0x4, R8 ;  /* 0x0000000400087825 */ /* 0x010fe400078e0208 */
[----:B------:R-:W-:-:S02]  /*00f0*/  LEA.HI R4, R21, R0, RZ, 0x8 ;  /* 0x0000000015047211 */ /* 0x000fc400078f40ff */
[----:B------:R-:W-:Y:S02]  /*0100*/  LEA.HI R6, R21, R0, RZ, 0xb ;  /* 0x0000000015067211 */ /* 0x000fe400078f58ff */
[----:B------:R-:W-:Y:S02]  /*0110*/  SHF.R.S32.HI R4, RZ, 0x8, R4 ;  /* 0x00000008ff047819 */ /* 0x000fe40000011404 */
[----:B------:R-:W-:Y:S02]  /*0120*/  SHF.R.S32.HI R29, RZ, 0xb, R6 ;  /* 0x0000000bff1d7819 */ /* 0x000fe40000011406 */
[----:B------:R-:W-:-:S03]  /*0130*/  LEA.HI R5, R4, R4, RZ, 0x8 ;  /* 0x0000000404057211 */ /* 0x000fc600078f40ff */
[----:B--2---:R-:W-:Y:S01]  /*0140*/  IMAD.WIDE R26, R29, 0x4, R10 ;  /* 0x000000041d1a7825 */ /* 0x004fe200078e020a */
[----:B------:R-:W-:-:S04]  /*0150*/  LOP3.LUT R5, R5, 0xffffff00, RZ, 0xc0, !PT ;  /* 0xffffff0005057812 */ /* 0x000fc800078ec0ff */
[----:B------:R-:W-:Y:S01]  /*0160*/  IADD3 R23, R4, -R5, RZ ;  /* 0x8000000504177210 */ /* 0x000fe20007ffe0ff */
[----:B------:R-:W2:Y:S01]  /*0170*/  LDG.E.EL R16, desc[UR4][R26.64] ;  /* 0x000000041a107981 */ /* 0x000ea2000c2e1900 */
[----:B-1----:R-:W-:-:S03]  /*0180*/  IMAD.WIDE R28, R29, 0x4, R2 ;  /* 0x000000041d1c7825 */ /* 0x002fc600078e0202 */
[----:B------:R-:W2:Y:S01]  /*0190*/  LDG.E.128 R4, desc[UR4][R8.64] ;  /* 0x0000000408047981 */ /* 0x000ea2000c1e1d00 */
[C---:B-----5:R-:W-:Y:S01]  /*01a0*/  IMAD.WIDE R24, R23.reuse, 0x4, R14 ;  /* 0x0000000417187825 */ /* 0x060fe200078e020e */
[----:B------:R-:W-:Y:S02]  /*01b0*/  IADD3 R20, R0, 0x200, RZ ;  /* 0x0000020000147810 */ /* 0x000fe40007ffe0ff */
[----:B------:R-:W3:Y:S01]  /*01c0*/  LDG.E.EL R17, desc[UR4][R28.64] ;  /* 0x000000041c117981 */ /* 0x000ee2000c2e1900 */
[----:B0-----:R-:W-:-:S03]  /*01d0*/  IMAD.WIDE R22, R23, 0x4, R12 ;  /* 0x0000000417167825 */ /* 0x001fc600078e020c */
[----:B------:R-:W4:Y:S04]  /*01e0*/  LDG.E.EL R18, desc[UR4][R24.64] ;  /* 0x0000000418127981 */ /* 0x000f28000c2e1900 */
[----:B------:R0:W4:Y:S02]  /*01f0*/  LDG.E.EL R19, desc[UR4][R22.64] ;  /* 0x0000000416137981 */ /* 0x000124000c2e1900 */
[CC--:B0-----:R-:W-:Y:S02]  /*0200*/  LEA.HI R22, R21.reuse, R20.reuse, RZ, 0x8 ;  /* 0x0000001415167211 */ /* 0x0c1fe400078f40ff */
[----:B------:R-:W-:Y:S02]  /*0210*/  LEA.HI R20, R21, R20, RZ, 0xb ;  /* 0x0000001415147211 */ /* 0x000fe400078f58ff */
[----:B------:R-:W-:-:S02]  /*0220*/  SHF.R.S32.HI R27, RZ, 0x8, R22 ;  /* 0x00000008ff1b7819 */ /* 0x000fc40000011416 */
[----:B------:R-:W-:Y:S02]  /*0230*/  SHF.R.S32.HI R23, RZ, 0xb, R20 ;  /* 0x0000000bff177819 */ /* 0x000fe40000011414 */
[----:B------:R-:W-:-:S03]  /*0240*/  LEA.HI R26, R27, R27, RZ, 0x8 ;  /* 0x0000001b1b1a7211 */ /* 0x000fc600078f40ff */
[C---:B------:R-:W-:Y:S01]  /*0250*/  IMAD.WIDE R20, R23.reuse, 0x4, R10 ;  /* 0x0000000417147825 */ /* 0x040fe200078e020a */
[----:B------:R-:W-:Y:S01]  /*0260*/  LOP3.LUT R26, R26, 0xffffff00, RZ, 0xc0, !PT ;  /* 0xffffff001a1a7812 */ /* 0x000fe200078ec0ff */
[----:B------:R-:W5:Y:S02]  /*0270*/  LDG.E.128 R8, desc[UR4][R8.64+0x800] ;  /* 0x0008000408087981 */ /* 0x000f64000c1e1d00 */
[----:B------:R-:W-:Y:S01]  /*0280*/  IMAD.WIDE R2, R23, 0x4, R2 ;  /* 0x0000000417027825 */ /* 0x000fe200078e0202 */
[----:B------:R-:W-:Y:S01]  /*0290*/  IADD3 R27, R27, -R26, RZ ;  /* 0x8000001a1b1b7210 */ /* 0x000fe20007ffe0ff */
[----:B------:R0:W5:Y:S04]  /*02a0*/  LDG.E.EL R20, desc[UR4][R20.64] ;  /* 0x0000000414147981 */ /* 0x000168000c2e1900 */
[C---:B------:R-:W-:Y:S01]  /*02b0*/  IMAD.WIDE R14, R27.reuse, 0x4, R14 ;  /* 0x000000041b0e7825 */ /* 0x040fe200078e020e */
[----:B------:R-:W5:Y:S03]  /*02c0*/  LDG.E.EL R2, desc[UR4][R2.64] ;  /* 0x0000000402027981 */ /* 0x000f66000c2e1900 */
[----:B------:R-:W-:-:S02]  /*02d0*/  IMAD.WIDE R12, R27, 0x4, R12 ;  /* 0x000000041b0c7825 */ /* 0x000fc400078e020c */
[----:B------:R1:W5:Y:S04]  /*02e0*/  LDG.E.EL R14, desc[UR4][R14.64] ;  /* 0x000000040e0e7981 */ /* 0x000368000c2e1900 */
[----:B------:R0:W5:Y:S01]  /*02f0*/  LDG.E.EL R13, desc[UR4][R12.64] ;  /* 0x000000040c0d7981 */ /* 0x000162000c2e1900 */
[----:B--2---:R-:W-:-:S04]  /*0300*/  FADD R4, R4, -R16 ;  /* 0x8000001004047221 */ /* 0x004fc80000000000 */
[----:B---3--:R-:W-:-:S04]  /*0310*/  FMUL R4, R17, R4 ;  /* 0x0000000411047220 */ /* 0x008fc80000400000 */
[----:B----4-:R-:W-:-:S04]  /*0320*/  FFMA R4, R18, R4, R19 ;  /* 0x0000000412047223 */ /* 0x010fc80000000013 */
[----:B0-----:R-:W-:Y:S01]  /*0330*/  FADD R21, RZ, -R4 ;  /* 0x80000004ff157221 */ /* 0x001fe20000000000 */
[--C-:B------:R-:W-:Y:S01]  /*0340*/  FADD R22, R5, -R16.reuse ;  /* 0x8000001005167221 */ /* 0x100fe20000000000 */
[--C-:B------:R-:W-:Y:S02]  /*0350*/  FADD R6, R6, -R16.reuse ;  /* 0x8000001006067221 */ /* 0x100fe40000000000 */
[----:B------:R-:W-:Y:S01]  /*0360*/  FMUL R21, R21, 1.4426950216293334961 ;  /* 0x3fb8aa3b15157820 */ /* 0x000fe20000400000 */
[----:B------:R-:W-:Y:S01]  /*0370*/  FADD R16, R7, -R16 ;  /* 0x8000001007107221 */ /* 0x000fe20000000000 */
[C---:B------:R-:W-:Y:S01]  /*0380*/  FMUL R5, R17.reuse, R22 ;  /* 0x0000001611057220 */ /* 0x040fe20000400000 */
[----:B------:R-:W-:Y:S02]  /*0390*/  FMUL R6, R17, R6 ;  /* 0x0000000611067220 */ /* 0x000fe40000400000 */
[----:B------:R-:W-:Y:S01]  /*03a0*/  FSETP.GEU.AND P4, PT, R21, -126, PT ;  /* 0xc2fc00001500780b */ /* 0x000fe20003f8e000 */
[----:B------:R-:W-:Y:S01]  /*03b0*/  FMUL R7, R17, R16 ;  /* 0x0000001011077220 */ /* 0x000fe20000400000 */
[C-C-:B------:R-:W-:Y:S01]  /*03c0*/  FFMA R5, R18.reuse, R5, R19.reuse ;  /* 0x0000000512057223 */ /* 0x140fe20000000013 */
[----:B------:R-:W-:-:S02]  /*03d0*/  FFMA R6, R18, R6, R19 ;  /* 0x0000000612067223 */ /* 0x000fc40000000013 */
[----:B------:R-:W-:Y:S01]  /*03e0*/  FFMA R7, R18, R7, R19 ;  /* 0x0000000712077223 */ /* 0x000fe20000000013 */
[----:B-1----:R-:W-:Y:S01]  /*03f0*/  FADD R15, RZ, -R5 ;  /* 0x80000005ff0f7221 */ /* 0x002fe20000000000 */
[--C-:B-----5:R-:W-:Y:S01]  /*0400*/  FADD R9, R9, -R20.reuse ;  /* 0x8000001409097221 */ /* 0x120fe20000000000 */
[--C-:B------:R-:W-:Y:S01]  /*0410*/  FADD R19, R10, -R20.reuse ;  /* 0x800000140a137221 */ /* 0x100fe20000000000 */
[--C-:B------:R-:W-:Y:S01]  /*0420*/  FADD R3, R8, -R20.reuse ;  /* 0x8000001408037221 */ /* 0x100fe20000000000 */
[----:B------:R-:W-:Y:S01]  /*0430*/  FADD R11, R11, -R20 ;  /* 0x800000140b0b7221 */ /* 0x000fe20000000000 */
[C---:B------:R-:W-:Y:S01]  /*0440*/  FMUL R8, R2.reuse, R9 ;  /* 0x0000000902087220 */ /* 0x040fe20000400000 */
[C---:B------:R-:W-:Y:S01]  /*0450*/  FMUL R9, R2.reuse, R19 ;  /* 0x0000001302097220 */ /* 0x040fe20000400000 */
[----:B------:R-:W-:Y:S01]  /*0460*/  @!P4 FMUL R21, R21, 0.5 ;  /* 0x3f0000001515c820 */ /* 0x000fe20000400000 */
[C---:B------:R-:W-:Y:S01]  /*0470*/  FMUL R3, R2.reuse, R3 ;  /* 0x0000000302037220 */ /* 0x040fe20000400000 */
[----:B------:R-:W-:Y:S01]  /*0480*/  FADD R16, RZ, -R6 ;  /* 0x80000006ff107221 */ /* 0x000fe20000000000 */
[----:B------:R-:W-:Y:S01]  /*0490*/  FMUL R11, R2, R11 ;  /* 0x0000000b020b7220 */ /* 0x000fe20000400000 */
[----:B------:R-:W-:Y:S01]  /*04a0*/  FMUL R15, R15, 1.4426950216293334961 ;  /* 0x3fb8aa3b0f0f7820 */ /* 0x000fe20000400000 */
[----:B------:R-:W0:Y:S01]  /*04b0*/  MUFU.EX2 R12, R21 ;  /* 0x00000015000c7308 */ /* 0x000e220000000800 */
[C-C-:B------:R-:W-:Y:S01]  /*04c0*/  FFMA R8, R14.reuse, R8, R13.reuse ;  /* 0x000000080e087223 */ /* 0x140fe2000000000d */
[C---:B------:R-:W-:Y:S01]  /*04d0*/  FFMA R9, R14.reuse, R9, R13 ;  /* 0x000000090e097223 */ /* 0x040fe2000000000d */
[----:B------:R-:W-:Y:S01]  /*04e0*/  FADD R17, RZ, -R7 ;  /* 0x80000007ff117221 */ /* 0x000fe20000000000 */
[----:B------:R-:W-:Y:S01]  /*04f0*/  FFMA R3, R14, R3, R13 ;  /* 0x000000030e037223 */ /* 0x000fe2000000000d */
[----:B------:R-:W-:Y:S01]  /*0500*/  FMUL R16, R16, 1.4426950216293334961 ;  /* 0x3fb8aa3b10107820 */ /* 0x000fe20000400000 */
[----:B------:R-:W-:Y:S01]  /*0510*/  FADD R18, RZ, -R8 ;  /* 0x80000008ff127221 */ /* 0x000fe20000000000 */
[----:B------:R-:W-:Y:S01]  /*0520*/  FADD R2, RZ, -R9 ;  /* 0x80000009ff027221 */ /* 0x000fe20000000000 */
[----:B------:R-:W-:Y:S01]  /*0530*/  FFMA R13, R14, R11, R13 ;  /* 0x0000000b0e0d7223 */ /* 0x000fe2000000000d */
[----:B------:R-:W-:Y:S01]  /*0540*/  FSETP.GEU.AND P1, PT, R15, -126, PT ;  /* 0xc2fc00000f00780b */ /* 0x000fe20003f2e000 */
[----:B------:R-:W-:Y:S01]  /*0550*/  FMUL R17, R17, 1.4426950216293334961 ;  /* 0x3fb8aa3b11117820 */ /* 0x000fe20000400000 */
[----:B------:R-:W-:Y:S01]  /*0560*/  FADD R10, RZ, -R3 ;  /* 0x80000003ff0a7221 */ /* 0x000fe20000000000 */
[----:B------:R-:W-:Y:S01]  /*0570*/  FMUL R18, R18, 1.4426950216293334961 ;  /* 0x3fb8aa3b12127820 */ /* 0x000fe20000400000 */
[----:B------:R-:W-:Y:S01]  /*0580*/  FMUL R11, R2, 1.4426950216293334961 ;  /* 0x3fb8aa3b020b7820 */ /* 0x000fe20000400000 */
[----:B------:R-:W-:Y:S01]  /*0590*/  FSETP.GEU.AND P0, PT, R16, -126, PT ;  /* 0xc2fc00001000780b */ /* 0x000fe20003f0e000 */
[----:B------:R-:W-:Y:S01]  /*05a0*/  FADD R2, RZ, -R13 ;  /* 0x8000000dff027221 */ /* 0x000fe20000000000 */
[----:B------:R-:W-:Y:S01]  /*05b0*/  FMUL R10, R10, 1.4426950216293334961 ;  /* 0x3fb8aa3b0a0a7820 */ /* 0x000fe20000400000 */
[----:B------:R-:W-:-:S02]  /*05c0*/  FSETP.GEU.AND P2, PT, R17, -126, PT ;  /* 0xc2fc00001100780b */ /* 0x000fc40003f4e000 */
[----:B------:R-:W-:Y:S01]  /*05d0*/  FSETP.GEU.AND P5, PT, R18, -126, PT ;  /* 0xc2fc00001200780b */ /* 0x000fe20003fae000 */
[----:B------:R-:W-:Y:S01]  /*05e0*/  FMUL R14, R2, 1.4426950216293334961 ;  /* 0x3fb8aa3b020e7820 */ /* 0x000fe20000400000 */
[----:B------:R-:W-:Y:S01]  /*05f0*/  FSETP.GEU.AND P3, PT, R11, -126, PT ;  /* 0xc2fc00000b00780b */ /* 0x000fe20003f6e000 */
[----:B0-----:R-:W-:Y:S01]  /*0600*/  @!P4 FMUL R12, R12, R12 ;  /* 0x0000000c0c0cc220 */ /* 0x001fe20000400000 */
[----:B------:R-:W-:Y:S02]  /*0610*/  FSETP.GEU.AND P6, PT, R10, -126, PT ;  /* 0xc2fc00000a00780b */ /* 0x000fe40003fce000 */
[----:B------:R-:W-:Y:S01]  /*0620*/  FSETP.GEU.AND P4, PT, R14, -126, PT ;  /* 0xc2fc00000e00780b */ /* 0x000fe20003f8e000 */
[----:B------:R-:W-:Y:S01]  /*0630*/  @!P1 FMUL R15, R15, 0.5 ;  /* 0x3f0000000f0f9820 */ /* 0x000fe20000400000 */
[----:B------:R-:W-:-:S03]  /*0640*/  @!P0 FMUL R16, R16, 0.5 ;  /* 0x3f00000010108820 */ /* 0x000fc60000400000 */
[----:B------:R-:W-:Y:S02]  /*0650*/  @!P2 FMUL R17, R17, 0.5 ;  /* 0x3f0000001111a820 */ /* 0x000fe40000400000 */
[----:B------:R-:W0:Y:S01]  /*0660*/  MUFU.EX2 R15, R15 ;  /* 0x0000000f000f7308 */ /* 0x000e220000000800 */
[----:B------:R-:W-:Y:S01]  /*0670*/  @!P5 FMUL R18, R18, 0.5 ;  /* 0x3f0000001212d820 */ /* 0x000fe20000400000 */
[----:B------:R-:W-:Y:S02]  /*0680*/  @!P3 FMUL R11, R11, 0.5 ;  /* 0x3f0000000b0bb820 */ /* 0x000fe40000400000 */
[----:B------:R-:W-:-:S04]  /*0690*/  @!P6 FMUL R10, R10, 0.5 ;  /* 0x3f0000000a0ae820 */ /* 0x000fc80000400000 */
[----:B------:R-:W1:Y:S01]  /*06a0*/  MUFU.EX2 R16, R16 ;  /* 0x0000001000107308 */ /* 0x000e620000000800 */
[----:B------:R-:W-:-:S07]  /*06b0*/  @!P4 FMUL R14, R14, 0.5 ;  /* 0x3f0000000e0ec820 */ /* 0x000fce0000400000 */
[----:B------:R-:W2:Y:S08]  /*06c0*/  MUFU.EX2 R17, R17 ;  /* 0x0000001100117308 */ /* 0x000eb00000000800 */
[----:B------:R-:W3:Y:S01]  /*06d0*/  MUFU.EX2 R18, R18 ;  /* 0x0000001200127308 */ /* 0x000ee20000000800 */
[----:B------:R-:W-:-:S07]  /*06e0*/  FADD R2, R12, 1 ;  /* 0x3f8000000c027421 */ /* 0x000fce0000000000 */
[----:B------:R-:W4:Y:S01]  /*06f0*/  MUFU.EX2 R11, R11 ;  /* 0x0000000b000b7308 */ /* 0x000f220000000800 */
[----:B0-----:R-:W-:-:S07]  /*0700*/  @!P1 FMUL R15, R15, R15 ;  /* 0x0000000f0f0f9220 */ /* 0x001fce0000400000 */
[----:B------:R-:W0:Y:S08]  /*0710*/  MUFU.EX2 R10, R10 ;  /* 0x0000000a000a7308 */ /* 0x000e300000000800 */
[----:B------:R-:W5:Y:S01]  /*0720*/  MUFU.EX2 R19, R14 ;  /* 0x0000000e00137308 */ /* 0x000f620000000800 */
[----:B-1----:R-:W-:Y:S01]  /*0730*/  @!P0 FMUL R16, R16, R16 ;  /* 0x0000001010108220 */ /* 0x002fe20000400000 */
[----:B------:R-:W-:Y:S01]  /*0740*/  FSETP.GT.AND P1, PT, R2, 8.50705917302346158658e+37, PT ;  /* 0x7e8000000200780b */ /* 0x000fe20003f24000 */
[----:B------:R-:W-:Y:S01]  /*0750*/  FADD R12, R15, 1 ;  /* 0x3f8000000f0c7421 */ /* 0x000fe20000000000 */
[----:B--2---:R-:W-:Y:S01]  /*0760*/  @!P2 FMUL R17, R17, R17 ;  /* 0x000000111111a220 */ /* 0x004fe20000400000 */
[----:B------:R-:W-:Y:S01]  /*0770*/  FADD R20, R16, 1 ;  /* 0x3f80000010147421 */ /* 0x000fe20000000000 */
[----:B---3--:R-:W-:Y:S01]  /*0780*/  @!P5 FMUL R18, R18, R18 ;  /* 0x000000121212d220 */ /* 0x008fe20000400000 */
[----:B----4-:R-:W-:Y:S01]  /*0790*/  @!P3 FMUL R11, R11, R11 ;  /* 0x0000000b0b0bb220 */ /* 0x010fe20000400000 */
[----:B------:R-:W-:Y:S01]  /*07a0*/  HFMA2.MMA R15, -RZ, RZ, 1.625, 0 ;  /* 0x3e800000ff0f7435 */ /* 0x000fe200000001ff */
[----:B------:R-:W-:Y:S01]  /*07b0*/  FSETP.GT.AND P0, PT, R12, 8.50705917302346158658e+37, PT ;  /* 0x7e8000000c00780b */ /* 0x000fe20003f04000 */
[----:B------:R-:W-:Y:S01]  /*07c0*/  FADD R16, R17, 1 ;  /* 0x3f80000011107421 */ /* 0x000fe20000000000 */
[----:B0-----:R-:W-:Y:S01]  /*07d0*/  @!P6 FMUL R10, R10, R10 ;  /* 0x0000000a0a0ae220 */ /* 0x001fe20000400000 */
[----:B------:R-:W-:Y:S01]  /*07e0*/  FADD R17, R18, 1 ;  /* 0x3f80000012117421 */ /* 0x000fe20000000000 */
[----:B------:R-:W-:Y:S01]  /*07f0*/  FSETP.GT.AND P2, PT, R20, 8.50705917302346158658e+37, PT ;  /* 0x7e8000001400780b */ /* 0x000fe20003f44000 */
[----:B-----5:R-:W-:Y:S01]  /*0800*/  @!P4 FMUL R19, R19, R19 ;  /* 0x000000131313c220 */ /* 0x020fe20000400000 */
[----:B------:R-:W-:Y:S01]  /*0810*/  FADD R18, R11, 1 ;  /* 0x3f8000000b127421 */ /* 0x000fe20000000000 */
[----:B------:R-:W-:-:S02]  /*0820*/  FADD R21, R10, 1 ;  /* 0x3f8000000a157421 */ /* 0x000fc40000000000 */
[----:B------:R-:W-:Y:S01]  /*0830*/  FADD R22, R19, 1 ;  /* 0x3f80000013167421 */ /* 0x000fe20000000000 */
[----:B------:R-:W-:Y:S01]  /*0840*/  FSETP.GT.AND P6, PT, R16, 8.50705917302346158658e+37, PT ;  /* 0x7e8000001000780b */ /* 0x000fe20003fc4000 */
[----:B------:R-:W-:Y:S01]  /*0850*/  @P1 FMUL R2, R2, 0.25 ;  /* 0x3e80000002021820 */ /* 0x000fe20000400000 */
[----:B------:R-:W-:Y:S02]  /*0860*/  FSETP.GT.AND P4, PT, R17, 8.50705917302346158658e+37, PT ;  /* 0x7e8000001100780b */ /* 0x000fe40003f84000 */
[----:B------:R-:W-:Y:S01]  /*0870*/  FSEL R23, R15, 1, P1 ;  /* 0x3f8000000f177808 */ /* 0x000fe20000800000 */
[----:B------:R-:W-:Y:S01]  /*0880*/  @P0 FMUL R12, R12, 0.25 ;  /* 0x3e8000000c0c0820 */ /* 0x000fe20000400000 */
[----:B------:R-:W-:Y:S01]  /*0890*/  FSETP.GT.AND P3, PT, R18, 8.50705917302346158658e+37, PT ;  /* 0x7e8000001200780b */ /* 0x000fe20003f64000 */
[----:B------:R-:W-:Y:S01]  /*08a0*/  @P2 FMUL R20, R20, 0.25 ;  /* 0x3e80000014142820 */ /* 0x000fe20000400000 */
[----:B------:R-:W-:Y:S01]  /*08b0*/  FSETP.GT.AND P5, PT, R21, 8.50705917302346158658e+37, PT ;  /* 0x7e8000001500780b */ /* 0x000fe20003fa4000 */
[----:B------:R-:W0:Y:S01]  /*08c0*/  LDC.64 R10, c[0x0][0x210] ;  /* 0x00008400ff0a7b82 */ /* 0x000e220000000a00 */
[----:B------:R-:W-:Y:S01]  /*08d0*/  FSETP.GT.AND P1, PT, R22, 8.50705917302346158658e+37, PT ;  /* 0x7e8000001600780b */ /* 0x000fe20003f24000 */
[----:B------:R-:W1:Y:S02]  /*08e0*/  MUFU.RCP R2, R2 ;  /* 0x0000000200027308 */ /* 0x000e640000001000 */
[----:B------:R-:W-:-:S02]  /*08f0*/  @P6 FMUL R16, R16, 0.25 ;  /* 0x3e80000010106820 */ /* 0x000fc40000400000 */
[----:B------:R-:W-:-:S04]  /*0900*/  @P4 FMUL R17, R17, 0.25 ;  /* 0x3e80000011114820 */ /* 0x000fc80000400000 */
[----:B------:R-:W2:Y:S01]  /*0910*/  MUFU.RCP R12, R12 ;  /* 0x0000000c000c7308 */ /* 0x000ea20000001000 */
[----:B------:R-:W-:Y:S01]  /*0920*/  @P3 FMUL R18, R18, 0.25 ;  /* 0x3e80000012123820 */ /* 0x000fe20000400000 */
[----:B------:R-:W-:Y:S02]  /*0930*/  @P5 FMUL R21, R21, 0.25 ;  /* 0x3e80000015155820 */ /* 0x000fe40000400000 */
[----:B------:R-:W-:-:S04]  /*0940*/  @P1 FMUL R22, R22, 0.25 ;  /* 0x3e80000016161820 */ /* 0x000fc80000400000 */
[----:B------:R-:W3:Y:S01]  /*0950*/  MUFU.RCP R14, R20 ;  /* 0x00000014000e7308 */ /* 0x000ee20000001000 */
[C---:B------:R-:W-:Y:S02]  /*0960*/  FSEL R25, R15.reuse, 1, P0 ;  /* 0x3f8000000f197808 */ /* 0x040fe40000000000 */
[----:B------:R-:W-:-:S05]  /*0970*/  FSEL R27, R15, 1, P2 ;  /* 0x3f8000000f1b7808 */ /* 0x000fca0001000000 */
[----:B------:R-:W4:Y:S08]  /*0980*/  MUFU.RCP R16, R16 ;  /* 0x0000001000107308 */ /* 0x000f300000001000 */
[----:B------:R1:W5:Y:S08]  /*0990*/  MUFU.RCP R19, R21 ;  /* 0x0000001500137308 */ /* 0x0003700000001000 */
[----:B------:R-:W0:Y:S01]  /*09a0*/  MUFU.RCP R17, R17 ;  /* 0x0000001100117308 */ /* 0x000e220000001000 */
[----:B-1----:R-:W-:-:S07]  /*09b0*/  FMUL R21, R2, R23 ;  /* 0x0000001702157220 */ /* 0x002fce0000400000 */
[----:B------:R-:W1:Y:S08]  /*09c0*/  MUFU.RCP R18, R18 ;  /* 0x0000001200127308 */ /* 0x000e700000001000 */
[----:B------:R-:W1:Y:S01]  /*09d0*/  MUFU.RCP R20, R22 ;  /* 0x0000001600147308 */ /* 0x000e620000001000 */
[----:B--2---:R-:W-:Y:S01]  /*09e0*/  FMUL R12, R12, R25 ;  /* 0x000000190c0c7220 */ /* 0x004fe20000400000 */
[----:B---3--:R-:W-:Y:S01]  /*09f0*/  FMUL R23, R14, R27 ;  /* 0x0000001b0e177220 */ /* 0x008fe20000400000 */
[----:B------:R-:W-:-:S02]  /*0a00*/  FSEL R25, R15, 1, P6 ;  /* 0x3f8000000f197808 */ /* 0x000fc40003000000 */
[C---:B------:R-:W-:Y:S02]  /*0a10*/  FSEL R2, R15.reuse, 1, P5 ;  /* 0x3f8000000f027808 */ /* 0x040fe40002800000 */
[C---:B------:R-:W-:Y:S02]  /*0a20*/  FSEL R14, R15.reuse, 1, P4 ;  /* 0x3f8000000f0e7808 */ /* 0x040fe40002000000 */
[C---:B------:R-:W-:Y:S02]  /*0a30*/  FSEL R27, R15.reuse, 1, P3 ;  /* 0x3f8000000f1b7808 */ /* 0x040fe40001800000 */
[----:B------:R-:W-:Y:S01]  /*0a40*/  FSEL R15, R15, 1, P1 ;  /* 0x3f8000000f0f7808 */ /* 0x000fe20000800000 */
[----:B----4-:R-:W-:Y:S01]  /*0a50*/  FMUL R16, R16, R25 ;  /* 0x0000001910107220 */ /* 0x010fe20000400000 */
[----:B-----5:R-:W-:Y:S01]  /*0a60*/  FMUL R2, R19, R2 ;  /* 0x0000000213027220 */ /* 0x020fe20000400000 */
[----:B0-----:R-:W-:Y:S01]  /*0a70*/  FMUL R17, R17, R14 ;  /* 0x0000000e11117220 */ /* 0x001fe20000400000 */
[----:B-1----:R-:W-:Y:S01]  /*0a80*/  FMUL R18, R18, R27 ;  /* 0x0000001b12127220 */ /* 0x002fe20000400000 */
[----:B------:R-:W-:Y:S01]  /*0a90*/  FMUL R20, R20, R15 ;  /* 0x0000000f14147220 */ /* 0x000fe20000400000 */
[----:B------:R-:W-:Y:S01]  /*0aa0*/  FMUL R7, R7, R16 ;  /* 0x0000001007077220 */ /* 0x000fe20000400000 */
[----:B------:R-:W-:-:S04]  /*0ab0*/  IMAD.WIDE R10, R0, 0x4, R10 ;  /* 0x00000004000a7825 */ /* 0x000fc800078e020a */
[----:B------:R-:W-:Y:S01]  /*0ac0*/  FMUL R4, R4, R21 ;  /* 0x0000001504047220 */ /* 0x000fe20000400000 */
[----:B------:R-:W-:Y:S01]  /*0ad0*/  FMUL R5, R5, R12 ;  /* 0x0000000c05057220 */ /* 0x000fe20000400000 */
[----:B------:R-:W-:Y:S01]  /*0ae0*/  FMUL R6, R6, R23 ;  /* 0x0000001706067220 */ /* 0x000fe20000400000 */
[----:B------:R-:W-:Y:S01]  /*0af0*/  FMUL R16, R3, R2 ;  /* 0x0000000203107220 */ /* 0x000fe20000400000 */
[----:B------:R-:W-:Y:S01]  /*0b00*/  FMUL R17, R8, R17 ;  /* 0x0000001108117220 */ /* 0x000fe20000400000 */
[----:B------:R-:W-:Y:S01]  /*0b10*/  FMUL R18, R9, R18 ;  /* 0x0000001209127220 */ /* 0x000fe20000400000 */
[----:B------:R-:W-:Y:S01]  /*0b20*/  FMUL R19, R13, R20 ;  /* 0x000000140d137220 */ /* 0x000fe20000400000 */
[----:B------:R-:W-:Y:S04]  /*0b30*/  STG.E.128 desc[UR4][R10.64], R4 ;  /* 0x000000040a007986 */ /* 0x000fe8000c101d04 */
[----:B------:R-:W-:Y:S01]  /*0b40*/  STG.E.128 desc[UR4][R10.64+0x800], R16 ;  /* 0x000800100a007986 */ /* 0x000fe2000c101d04 */
[----:B------:R-:W-:Y:S05]  /*0b50*/  EXIT ;  /* 0x000000000000794d */ /* 0x000fea0003800000 */
.L_x_0:
[----:B------:R-:W-:-:S00]  /*0b60*/  BRA `(.L_x_0) ;  /* 0xfffffffc00fc7947 */ /* 0x000fc0000383ffff */
[----:B------:R-:W-:-:S00]  /*0b70*/  NOP ;  /* 0x0000000000007918 */ /* 0x000fc00000000000 */
        /* <DEDUP_REMOVED lines=8> */
.L_x_1:


//--------------------- .nv.constant0.triton_poi_fused_mul_native_group_norm_sigmoid_14 --------------------------
	.section	.nv.constant0.triton_poi_fused_mul_native_group_norm_sigmoid_14,"a",@progbits
	.sectionflags	@""
	.align	4
.nv.constant0.triton_poi_fused_mul_native_group_norm_sigmoid_14:
	.zero		580
